	.headerflags	@"EF_CUDA_TEXMODE_UNIFIED EF_CUDA_64BIT_ADDRESS EF_CUDA_ACCELERATORS EF_CUDA_SM90 EF_CUDA_VIRTUAL_SM(EF_CUDA_SM90)"
	.elftype	@"ET_EXEC"


//--------------------- .nv.info                  --------------------------
	.section	.nv.info,"",@"SHT_CUDA_INFO"
	.align	4


	//----- nvinfo : EIATTR_REGCOUNT
	.align		4
        /*0000*/ 	.byte	0x04, 0x2f
        /*0002*/ 	.short	(.L_1 - .L_0)
	.align		4
.L_0:
        /*0004*/ 	.word	index@(triton_poi_fused_clone_15)
        /*0008*/ 	.word	0x0000000c


	//----- nvinfo : EIATTR_MIN_STACK_SIZE
	.align		4
.L_1:
        /*000c*/ 	.byte	0x04, 0x12
        /*000e*/ 	.short	(.L_3 - .L_2)
	.align		4
.L_2:
        /*0010*/ 	.word	index@(triton_poi_fused_clone_15)
        /*0014*/ 	.word	0x00000000


	//----- nvinfo : EIATTR_FRAME_SIZE
	.align		4
.L_3:
        /*0018*/ 	.byte	0x04, 0x11
        /*001a*/ 	.short	(.L_5 - .L_4)
	.align		4
.L_4:
        /*001c*/ 	.word	index@(triton_poi_fused_clone_15)
        /*0020*/ 	.word	0x00000000


	//----- nvinfo : EIATTR_MIN_STACK_SIZE
	.align		4
.L_5:
        /*0024*/ 	.byte	0x04, 0x12
        /*0026*/ 	.short	(.L_7 - .L_6)
	.align		4
.L_6:
        /*0028*/ 	.word	index@(triton_poi_fused_clone_15)
        /*002c*/ 	.word	0x00000000
.L_7:


//--------------------- .nv.info.triton_poi_fused_clone_15 --------------------------
	.section	.nv.info.triton_poi_fused_clone_15,"",@"SHT_CUDA_INFO"
	.sectionflags	@""
	.align	4


	//----- nvinfo : EIATTR_CUDA_API_VERSION
	.align		4
        /*0000*/ 	.byte	0x04, 0x37
        /*0002*/ 	.short	(.L_9 - .L_8)
.L_8:
        /*0004*/ 	.word	0x0000007c


	//----- nvinfo : EIATTR_KPARAM_INFO
	.align		4
.L_9:
        /*0008*/ 	.byte	0x04, 0x17
        /*000a*/ 	.short	(.L_11 - .L_10)
.L_10:
        /*000c*/ 	.word	0x00000000
        /*0010*/ 	.short	0x0002
        /*0012*/ 	.short	0x0010
        /*0014*/ 	.byte	0x00, 0xf0, 0x11, 0x00


	//----- nvinfo : EIATTR_KPARAM_INFO
	.align		4
.L_11:
        /*0018*/ 	.byte	0x04, 0x17
        /*001a*/ 	.short	(.L_13 - .L_12)
.L_12:
        /*001c*/ 	.word	0x00000000
        /*0020*/ 	.short	0x0001
        /*0022*/ 	.short	0x0008
        /*0024*/ 	.byte	0x00, 0xf4, 0x21, 0x00


	//----- nvinfo : EIATTR_KPARAM_INFO
	.align		4
.L_13:
        /*0028*/ 	.byte	0x04, 0x17
        /*002a*/ 	.short	(.L_15 - .L_14)
.L_14:
        /*002c*/ 	.word	0x00000000
        /*0030*/ 	.short	0x0000
        /*0032*/ 	.short	0x0000
        /*0034*/ 	.byte	0x00, 0xf4, 0x21, 0x00


	//----- nvinfo : EIATTR_SPARSE_MMA_MASK
	.align		4
.L_15:
        /*0038*/ 	.byte	0x03, 0x50
        /*003a*/ 	.short	0x0000


	//----- nvinfo : EIATTR_MAXREG_COUNT
	.align		4
        /*003c*/ 	.byte	0x03, 0x1b
        /*003e*/ 	.short	0x00ff


	//----- nvinfo : EIATTR_EXIT_INSTR_OFFSETS
	.align		4
        /*0040*/ 	.byte	0x04, 0x1c
        /*0042*/ 	.short	(.L_17 - .L_16)


	//   ....[0]....
.L_16:
        /*0044*/ 	.word	0x00000100


	//   ....[1]....
        /*0048*/ 	.word	0x00000120


	//----- nvinfo : EIATTR_REQNTID
	.align		4
.L_17:
        /*004c*/ 	.byte	0x04, 0x10
        /*004e*/ 	.short	(.L_19 - .L_18)
.L_18:
        /*0050*/ 	.word	0x00000020
        /*0054*/ 	.word	0x00000001
        /*0058*/ 	.word	0x00000001


	//----- nvinfo : EIATTR_CBANK_PARAM_SIZE
	.align		4
.L_19:
        /*005c*/ 	.byte	0x03, 0x19
        /*005e*/ 	.short	0x0014


	//----- nvinfo : EIATTR_PARAM_CBANK
	.align		4
        /*0060*/ 	.byte	0x04, 0x0a
        /*0062*/ 	.short	(.L_21 - .L_20)
	.align		4
.L_20:
        /*0064*/ 	.word	index@(.nv.constant0.triton_poi_fused_clone_15)
        /*0068*/ 	.short	0x0210
        /*006a*/ 	.short	0x0014


	//----- nvinfo : EIATTR_SW_WAR
	.align		4
.L_21:
        /*006c*/ 	.byte	0x04, 0x36
        /*006e*/ 	.short	(.L_23 - .L_22)
.L_22:
        /*0070*/ 	.word	0x00000008
.L_23:


//--------------------- .nv.callgraph             --------------------------
	.section	.nv.callgraph,"",@"SHT_CUDA_CALLGRAPH"
	.align	4
	.sectionentsize	8
	.align		4
        /*0000*/ 	.word	0x00000000
	.align		4
        /*0004*/ 	.word	0xffffffff
	.align		4
        /*0008*/ 	.word	0x00000000
	.align		4
        /*000c*/ 	.word	0xfffffffe
	.align		4
        /*0010*/ 	.word	0x00000000
	.align		4
        /*0014*/ 	.word	0xfffffffd
	.align		4
        /*0018*/ 	.word	0x00000000
	.align		4
        /*001c*/ 	.word	0xfffffffc


//--------------------- .text.triton_poi_fused_clone_15 --------------------------
	.section	.text.triton_poi_fused_clone_15,"ax",@progbits
	.align	128
        .global         triton_poi_fused_clone_15
        .type           triton_poi_fused_clone_15,@function
        .size           triton_poi_fused_clone_15,(.L_x_1 - triton_poi_fused_clone_15)
        .other          triton_poi_fused_clone_15,@"STO_CUDA_ENTRY STV_DEFAULT"
triton_poi_fused_clone_15:
.text.triton_poi_fused_clone_15:
[----:B------:R-:W0:Y:S02]  /*0000*/  LDC R1, c[0x0][0x28] ;  /* 0x00000a00ff017b82 */ /* 0x000e240000000800 */
[----:B------:R-:W1:Y:S01]  /*0010*/  S2R R6, SR_TID.X ;  /* 0x0000000000067919 */ /* 0x000e620000002100 */
[----:B------:R-:W2:Y:S01]  /*0020*/  LDC.64 R2, c[0x0][0x210] ;  /* 0x00008400ff027b82 */ /* 0x000ea20000000a00 */
[----:B------:R-:W-:Y:S01]  /*0030*/  IMAD.MOV.U32 R9, RZ, RZ, RZ ;  /* 0x000000ffff097224 */ /* 0x000fe200078e00ff */
[----:B------:R-:W-:Y:S01]  /*0040*/  ULDC.64 UR4, c[0x0][0x208] ;  /* 0x0000820000047ab9 */ /* 0x000fe20000000a00 */
[----:B------:R-:W3:Y:S01]  /*0050*/  S2R R7, SR_CTAID.X ;  /* 0x0000000000077919 */ /* 0x000ee20000002500 */
[----:B-1----:R-:W-:-:S05]  /*0060*/  LOP3.LUT R0, R6, 0x7, RZ, 0xc0, !PT ;  /* 0x0000000706007812 */ /* 0x002fca00078ec0ff */
[----:B---3--:R-:W-:-:S05]  /*0070*/  IMAD R7, R7, 0x8, R0 ;  /* 0x0000000807077824 */ /* 0x008fca00078e0200 */
[C---:B------:R-:W-:Y:S02]  /*0080*/  ISETP.GE.AND P0, PT, R7.reuse, 0x8, PT ;  /* 0x000000080700780c */ /* 0x040fe40003f06270 */
[----:B------:R-:W-:-:S05]  /*0090*/  SHF.L.U32 R5, R7, 0x4, RZ ;  /* 0x0000000407057819 */ /* 0x000fca00000006ff */
[----:B--2---:R-:W-:Y:S02]  /*00a0*/  IMAD.WIDE R2, R5, 0x4, R2 ;  /* 0x0000000405027825 */ /* 0x004fe400078e0202 */
[----:B------:R-:W1:Y:S04]  /*00b0*/  LDC.64 R4, c[0x0][0x218] ;  /* 0x00008600ff047b82 */ /* 0x000e680000000a00 */
[----:B------:R2:W5:Y:S01]  /*00c0*/  @!P0 LDG.E.EL R9, desc[UR4][R2.64+0x4] ;  /* 0x0000040402098981 */ /* 0x000562000c2e1900 */
[----:B------:R-:W-:-:S04]  /*00d0*/  LOP3.LUT P0, RZ, R6, 0x18, RZ, 0xc0, !PT ;  /* 0x0000001806ff7812 */ /* 0x000fc8000780c0ff */
[C---:B------:R-:W-:Y:S01]  /*00e0*/  ISETP.LT.AND P0, PT, R7.reuse, 0x8, !P0 ;  /* 0x000000080700780c */ /* 0x040fe20004701270 */
[----:B-1----:R-:W-:-:S12]  /*00f0*/  IMAD.WIDE R4, R7, 0x4, R4 ;  /* 0x0000000407047825 */ /* 0x002fd800078e0204 */
[----:B--2---:R-:W-:Y:S05]  /*0100*/  @!P0 EXIT ;  /* 0x000000000000894d */ /* 0x004fea0003800000 */
[----:B-----5:R-:W-:Y:S01]  /*0110*/  STG.E desc[UR4][R4.64], R9 ;  /* 0x0000000904007986 */ /* 0x020fe2000c101904 */
[----:B------:R-:W-:Y:S05]  /*0120*/  EXIT ;  /* 0x000000000000794d */ /* 0x000fea0003800000 */
.L_x_0:
[----:B------:R-:W-:-:S00]  /*0130*/  BRA `(.L_x_0) ;  /* 0xfffffffc00fc7947 */ /* 0x000fc0000383ffff */
[----:B------:R-:W-:-:S00]  /*0140*/  NOP ;  /* 0x0000000000007918 */ /* 0x000fc00000000000 */
        /* <DEDUP_REMOVED lines=11> */
.L_x_1:


//--------------------- .nv.constant0.triton_poi_fused_clone_15 --------------------------
	.section	.nv.constant0.triton_poi_fused_clone_15,"a",@progbits
	.sectionflags	@""
	.align	4
.nv.constant0.triton_poi_fused_clone_15:
	.zero		548
